	.headerflags	@"EF_CUDA_TEXMODE_UNIFIED EF_CUDA_64BIT_ADDRESS EF_CUDA_ACCELERATORS EF_CUDA_SM90 EF_CUDA_VIRTUAL_SM(EF_CUDA_SM90)"
	.elftype	@"ET_EXEC"


//--------------------- .nv.info                  --------------------------
	.section	.nv.info,"",@"SHT_CUDA_INFO"
	.align	4


	//----- nvinfo : EIATTR_REGCOUNT
	.align		4
        /*0000*/ 	.byte	0x04, 0x2f
        /*0002*/ 	.short	(.L_1 - .L_0)
	.align		4
.L_0:
        /*0004*/ 	.word	index@(triton_poi_fused_convolution_115)
        /*0008*/ 	.word	0x0000000c


	//----- nvinfo : EIATTR_MIN_STACK_SIZE
	.align		4
.L_1:
        /*000c*/ 	.byte	0x04, 0x12
        /*000e*/ 	.short	(.L_3 - .L_2)
	.align		4
.L_2:
        /*0010*/ 	.word	index@(triton_poi_fused_convolution_115)
        /*0014*/ 	.word	0x00000000


	//----- nvinfo : EIATTR_FRAME_SIZE
	.align		4
.L_3:
        /*0018*/ 	.byte	0x04, 0x11
        /*001a*/ 	.short	(.L_5 - .L_4)
	.align		4
.L_4:
        /*001c*/ 	.word	index@(triton_poi_fused_convolution_115)
        /*0020*/ 	.word	0x00000000


	//----- nvinfo : EIATTR_MIN_STACK_SIZE
	.align		4
.L_5:
        /*0024*/ 	.byte	0x04, 0x12
        /*0026*/ 	.short	(.L_7 - .L_6)
	.align		4
.L_6:
        /*0028*/ 	.word	index@(triton_poi_fused_convolution_115)
        /*002c*/ 	.word	0x00000000
.L_7:


//--------------------- .nv.info.triton_poi_fused_convolution_115 --------------------------
	.section	.nv.info.triton_poi_fused_convolution_115,"",@"SHT_CUDA_INFO"
	.sectionflags	@""
	.align	4


	//----- nvinfo : EIATTR_CUDA_API_VERSION
	.align		4
        /*0000*/ 	.byte	0x04, 0x37
        /*0002*/ 	.short	(.L_9 - .L_8)
.L_8:
        /*0004*/ 	.word	0x0000007c


	//----- nvinfo : EIATTR_KPARAM_INFO
	.align		4
.L_9:
        /*0008*/ 	.byte	0x04, 0x17
        /*000a*/ 	.short	(.L_11 - .L_10)
.L_10:
        /*000c*/ 	.word	0x00000000
        /*0010*/ 	.short	0x0002
        /*0012*/ 	.short	0x0010
        /*0014*/ 	.byte	0x00, 0xf0, 0x11, 0x00


	//----- nvinfo : EIATTR_KPARAM_INFO
	.align		4
.L_11:
        /*0018*/ 	.byte	0x04, 0x17
        /*001a*/ 	.short	(.L_13 - .L_12)
.L_12:
        /*001c*/ 	.word	0x00000000
        /*0020*/ 	.short	0x0001
        /*0022*/ 	.short	0x0008
        /*0024*/ 	.byte	0x00, 0xf4, 0x21, 0x00


	//----- nvinfo : EIATTR_KPARAM_INFO
	.align		4
.L_13:
        /*0028*/ 	.byte	0x04, 0x17
        /*002a*/ 	.short	(.L_15 - .L_14)
.L_14:
        /*002c*/ 	.word	0x00000000
        /*0030*/ 	.short	0x0000
        /*0032*/ 	.short	0x0000
        /*0034*/ 	.byte	0x00, 0xf4, 0x21, 0x00


	//----- nvinfo : EIATTR_SPARSE_MMA_MASK
	.align		4
.L_15:
        /*0038*/ 	.byte	0x03, 0x50
        /*003a*/ 	.short	0x0000


	//----- nvinfo : EIATTR_MAXREG_COUNT
	.align		4
        /*003c*/ 	.byte	0x03, 0x1b
        /*003e*/ 	.short	0x00ff


	//----- nvinfo : EIATTR_EXIT_INSTR_OFFSETS
	.align		4
        /*0040*/ 	.byte	0x04, 0x1c
        /*0042*/ 	.short	(.L_17 - .L_16)


	//   ....[0]....
.L_16:
        /*0044*/ 	.word	0x00000170


	//   ....[1]....
        /*0048*/ 	.word	0x00000190


	//----- nvinfo : EIATTR_REQNTID
	.align		4
.L_17:
        /*004c*/ 	.byte	0x04, 0x10
        /*004e*/ 	.short	(.L_19 - .L_18)
.L_18:
        /*0050*/ 	.word	0x00000020
        /*0054*/ 	.word	0x00000001
        /*0058*/ 	.word	0x00000001


	//----- nvinfo : EIATTR_CBANK_PARAM_SIZE
	.align		4
.L_19:
        /*005c*/ 	.byte	0x03, 0x19
        /*005e*/ 	.short	0x0014


	//----- nvinfo : EIATTR_PARAM_CBANK
	.align		4
        /*0060*/ 	.byte	0x04, 0x0a
        /*0062*/ 	.short	(.L_21 - .L_20)
	.align		4
.L_20:
        /*0064*/ 	.word	index@(.nv.constant0.triton_poi_fused_convolution_115)
        /*0068*/ 	.short	0x0210
        /*006a*/ 	.short	0x0014


	//----- nvinfo : EIATTR_SW_WAR
	.align		4
.L_21:
        /*006c*/ 	.byte	0x04, 0x36
        /*006e*/ 	.short	(.L_23 - .L_22)
.L_22:
        /*0070*/ 	.word	0x00000008
.L_23:


//--------------------- .nv.callgraph             --------------------------
	.section	.nv.callgraph,"",@"SHT_CUDA_CALLGRAPH"
	.align	4
	.sectionentsize	8
	.align		4
        /*0000*/ 	.word	0x00000000
	.align		4
        /*0004*/ 	.word	0xffffffff
	.align		4
        /*0008*/ 	.word	0x00000000
	.align		4
        /*000c*/ 	.word	0xfffffffe
	.align		4
        /*0010*/ 	.word	0x00000000
	.align		4
        /*0014*/ 	.word	0xfffffffd
	.align		4
        /*0018*/ 	.word	0x00000000
	.align		4
        /*001c*/ 	.word	0xfffffffc


//--------------------- .text.triton_poi_fused_convolution_115 --------------------------
	.section	.text.triton_poi_fused_convolution_115,"ax",@progbits
	.align	128
        .global         triton_poi_fused_convolution_115
        .type           triton_poi_fused_convolution_115,@function
        .size           triton_poi_fused_convolution_115,(.L_x_1 - triton_poi_fused_convolution_115)
        .other          triton_poi_fused_convolution_115,@"STO_CUDA_ENTRY STV_DEFAULT"
triton_poi_fused_convolution_115:
.text.triton_poi_fused_convolution_115:
[----:B------:R-:W0:Y:S02]  /*0000*/  LDC R1, c[0x0][0x28] ;  /* 0x00000a00ff017b82 */ /* 0x000e240000000800 */
[----:B------:R-:W1:Y:S01]  /*0010*/  S2R R0, SR_TID.X ;  /* 0x0000000000007919 */ /* 0x000e620000002100 */
[----:B------:R-:W2:Y:S01]  /*0020*/  LDC.64 R2, c[0x0][0x210] ;  /* 0x00008400ff027b82 */ /* 0x000ea20000000a00 */
[----:B------:R-:W-:Y:S01]  /*0030*/  ULDC.64 UR4, c[0x0][0x208] ;  /* 0x0000820000047ab9 */ /* 0x000fe20000000a00 */
[----:B------:R-:W3:Y:S06]  /*0040*/  S2R R7, SR_CTAID.X ;  /* 0x0000000000077919 */ /* 0x000eec0000002500 */
[----:B------:R-:W4:Y:S01]  /*0050*/  LDC.64 R4, c[0x0][0x218] ;  /* 0x00008600ff047b82 */ /* 0x000f220000000a00 */
[----:B-1----:R-:W-:Y:S01]  /*0060*/  IMAD.SHL.U32 R0, R0, 0x2, RZ ;  /* 0x0000000200007824 */ /* 0x002fe200078e00ff */
[----:B---3--:R-:W-:-:S04]  /*0070*/  SHF.R.S32.HI R6, RZ, 0x19, R7 ;  /* 0x00000019ff067819 */ /* 0x008fc80000011407 */
[----:B------:R-:W-:-:S05]  /*0080*/  LOP3.LUT R0, R0, 0x3e, RZ, 0xc0, !PT ;  /* 0x0000003e00007812 */ /* 0x000fca00078ec0ff */
[----:B------:R-:W-:Y:S01]  /*0090*/  IMAD R7, R7, 0x40, R0 ;  /* 0x0000004007077824 */ /* 0x000fe200078e0200 */
[----:B------:R-:W-:-:S03]  /*00a0*/  SGXT R0, R6, 0x1 ;  /* 0x000000010600781a */ /* 0x000fc60000000200 */
[C---:B--2---:R-:W-:Y:S01]  /*00b0*/  IMAD.WIDE R2, R7.reuse, 0x4, R2 ;  /* 0x0000000407027825 */ /* 0x044fe200078e0202 */
[----:B------:R-:W-:Y:S02]  /*00c0*/  LEA.HI R0, R0, R7, RZ, 0x4 ;  /* 0x0000000700007211 */ /* 0x000fe400078f20ff */
[----:B------:R-:W-:Y:S02]  /*00d0*/  ISETP.GE.AND P0, PT, R7, 0x40, PT ;  /* 0x000000400700780c */ /* 0x000fe40003f06270 */
[----:B------:R-:W-:-:S05]  /*00e0*/  LOP3.LUT R0, R0, 0xfffffff0, RZ, 0xc0, !PT ;  /* 0xfffffff000007812 */ /* 0x000fca00078ec0ff */
[----:B------:R-:W-:Y:S01]  /*00f0*/  IMAD.IADD R9, R7, 0x1, -R0 ;  /* 0x0000000107097824 */ /* 0x000fe200078e0a00 */
[----:B------:R-:W-:-:S03]  /*0100*/  CS2R R6, SRZ ;  /* 0x0000000000067805 */ /* 0x000fc6000001ff00 */
[----:B----4-:R-:W-:Y:S01]  /*0110*/  IMAD.WIDE R4, R9, 0x4, R4 ;  /* 0x0000000409047825 */ /* 0x010fe200078e0204 */
[----:B------:R-:W-:Y:S02]  /*0120*/  CS2R R8, SRZ ;  /* 0x0000000000087805 */ /* 0x000fe4000001ff00 */
[----:B------:R-:W2:Y:S04]  /*0130*/  @!P0 LDG.E.64 R6, desc[UR4][R2.64] ;  /* 0x0000000402068981 */ /* 0x000ea8000c1e1b00 */
[----:B------:R-:W2:Y:S02]  /*0140*/  @!P0 LDG.E.EL.64 R8, desc[UR4][R4.64] ;  /* 0x0000000404088981 */ /* 0x000ea4000c2e1b00 */
[----:B--2---:R-:W-:Y:S01]  /*0150*/  FADD R6, R8, R6 ;  /* 0x0000000608067221 */ /* 0x004fe20000000000 */
[----:B------:R-:W-:Y:S01]  /*0160*/  FADD R7, R9, R7 ;  /* 0x0000000709077221 */ /* 0x000fe20000000000 */
[----:B------:R-:W-:Y:S06]  /*0170*/  @P0 EXIT ;  /* 0x000000000000094d */ /* 0x000fec0003800000 */
[----:B------:R-:W-:Y:S01]  /*0180*/  STG.E.64 desc[UR4][R2.64], R6 ;  /* 0x0000000602007986 */ /* 0x000fe2000c101b04 */
[----:B------:R-:W-:Y:S05]  /*0190*/  EXIT ;  /* 0x000000000000794d */ /* 0x000fea0003800000 */
.L_x_0:
[----:B------:R-:W-:-:S00]  /*01a0*/  BRA `(.L_x_0) ;  /* 0xfffffffc00fc7947 */ /* 0x000fc0000383ffff */
[----:B------:R-:W-:-:S00]  /*01b0*/  NOP ;  /* 0x0000000000007918 */ /* 0x000fc00000000000 */
        /* <DEDUP_REMOVED lines=12> */
.L_x_1:


//--------------------- .nv.constant0.triton_poi_fused_convolution_115 --------------------------
	.section	.nv.constant0.triton_poi_fused_convolution_115,"a",@progbits
	.sectionflags	@""
	.align	4
.nv.constant0.triton_poi_fused_convolution_115:
	.zero		548
